//
// Generated by NVIDIA NVVM Compiler
//
// Compiler Build ID: CL-36424714
// Cuda compilation tools, release 13.0, V13.0.88
// Based on NVVM 20.0.0
//

.version 9.0
.target sm_100
.address_size 64

	// .globl	_Z16transpose_kernelPfS_m

.visible .entry _Z16transpose_kernelPfS_m(
	.param .u64 .ptr .align 1 _Z16transpose_kernelPfS_m_param_0,
	.param .u64 .ptr .align 1 _Z16transpose_kernelPfS_m_param_1,
	.param .u64 _Z16transpose_kernelPfS_m_param_2
)
{
	.reg .pred 	%p<10>;
	.reg .b32 	%r<9>;
	.reg .b32 	%f<16>;
	.reg .b64 	%rd<73>;

	ld.param.u64 	%rd25, [_Z16transpose_kernelPfS_m_param_0];
	ld.param.u64 	%rd26, [_Z16transpose_kernelPfS_m_param_1];
	ld.param.u64 	%rd24, [_Z16transpose_kernelPfS_m_param_2];
	cvta.to.global.u64 	%rd1, %rd26;
	cvta.to.global.u64 	%rd2, %rd25;
	mov.u32 	%r1, %ctaid.y;
	mov.u32 	%r2, %ntid.y;
	mov.u32 	%r3, %tid.y;
	mad.lo.s32 	%r4, %r1, %r2, %r3;
	mov.u32 	%r5, %ctaid.x;
	mov.u32 	%r6, %ntid.x;
	mov.u32 	%r7, %tid.x;
	mad.lo.s32 	%r8, %r5, %r6, %r7;
	cvt.u64.u32 	%rd27, %r4;
	cvt.s64.s32 	%rd28, %r8;
	max.u64 	%rd29, %rd27, %rd28;
	setp.ge.u64 	%p1, %rd29, %rd24;
	@%p1 bra 	$L__BB0_14;
	and.b64  	%rd3, %rd24, 7;
	and.b64  	%rd4, %rd24, -8;
	and.b64  	%rd5, %rd24, 1;
	shl.b64 	%rd6, %rd24, 5;
	shl.b64 	%rd7, %rd24, 2;
	mov.b64 	%rd66, 0;
$L__BB0_2:
	add.s64 	%rd32, %rd24, -1;
	setp.lt.u64 	%p2, %rd32, 7;
	mul.lo.s64 	%rd9, %rd66, %rd24;
	mov.b64 	%rd71, 0;
	@%p2 bra 	$L__BB0_5;
	shl.b64 	%rd33, %rd66, 2;
	add.s64 	%rd68, %rd1, %rd33;
	mad.lo.s64 	%rd34, %rd7, %rd66, %rd2;
	add.s64 	%rd67, %rd34, 16;
	mov.u64 	%rd69, %rd4;
$L__BB0_4:
	.pragma "nounroll";
	ld.global.f32 	%f1, [%rd67+-16];
	st.global.f32 	[%rd68], %f1;
	ld.global.f32 	%f2, [%rd67+-12];
	add.s64 	%rd35, %rd68, %rd7;
	st.global.f32 	[%rd35], %f2;
	ld.global.f32 	%f3, [%rd67+-8];
	add.s64 	%rd36, %rd35, %rd7;
	st.global.f32 	[%rd36], %f3;
	ld.global.f32 	%f4, [%rd67+-4];
	add.s64 	%rd37, %rd36, %rd7;
	st.global.f32 	[%rd37], %f4;
	ld.global.f32 	%f5, [%rd67];
	add.s64 	%rd38, %rd37, %rd7;
	st.global.f32 	[%rd38], %f5;
	ld.global.f32 	%f6, [%rd67+4];
	add.s64 	%rd39, %rd38, %rd7;
	st.global.f32 	[%rd39], %f6;
	ld.global.f32 	%f7, [%rd67+8];
	add.s64 	%rd40, %rd39, %rd7;
	st.global.f32 	[%rd40], %f7;
	ld.global.f32 	%f8, [%rd67+12];
	add.s64 	%rd41, %rd40, %rd7;
	st.global.f32 	[%rd41], %f8;
	add.s64 	%rd69, %rd69, -8;
	add.s64 	%rd68, %rd68, %rd6;
	add.s64 	%rd67, %rd67, 32;
	setp.ne.s64 	%p3, %rd69, 0;
	mov.u64 	%rd71, %rd4;
	@%p3 bra 	$L__BB0_4;
$L__BB0_5:
	setp.eq.s64 	%p4, %rd3, 0;
	@%p4 bra 	$L__BB0_13;
	add.s64 	%rd42, %rd3, -1;
	setp.lt.u64 	%p5, %rd42, 3;
	@%p5 bra 	$L__BB0_8;
	add.s64 	%rd43, %rd71, %rd9;
	shl.b64 	%rd44, %rd43, 2;
	add.s64 	%rd45, %rd2, %rd44;
	ld.global.f32 	%f9, [%rd45];
	mad.lo.s64 	%rd46, %rd71, %rd24, %rd66;
	shl.b64 	%rd47, %rd46, 2;
	add.s64 	%rd48, %rd1, %rd47;
	st.global.f32 	[%rd48], %f9;
	ld.global.f32 	%f10, [%rd45+4];
	add.s64 	%rd49, %rd48, %rd7;
	st.global.f32 	[%rd49], %f10;
	ld.global.f32 	%f11, [%rd45+8];
	add.s64 	%rd50, %rd49, %rd7;
	st.global.f32 	[%rd50], %f11;
	ld.global.f32 	%f12, [%rd45+12];
	add.s64 	%rd51, %rd50, %rd7;
	st.global.f32 	[%rd51], %f12;
	add.s64 	%rd71, %rd71, 4;
$L__BB0_8:
	and.b64  	%rd52, %rd24, 3;
	setp.eq.s64 	%p6, %rd52, 0;
	@%p6 bra 	$L__BB0_13;
	setp.eq.s64 	%p7, %rd52, 1;
	@%p7 bra 	$L__BB0_11;
	add.s64 	%rd53, %rd71, %rd9;
	shl.b64 	%rd54, %rd53, 2;
	add.s64 	%rd55, %rd2, %rd54;
	ld.global.f32 	%f13, [%rd55];
	mad.lo.s64 	%rd56, %rd71, %rd24, %rd66;
	shl.b64 	%rd57, %rd56, 2;
	add.s64 	%rd58, %rd1, %rd57;
	st.global.f32 	[%rd58], %f13;
	ld.global.f32 	%f14, [%rd55+4];
	add.s64 	%rd59, %rd58, %rd7;
	st.global.f32 	[%rd59], %f14;
	add.s64 	%rd71, %rd71, 2;
$L__BB0_11:
	setp.eq.s64 	%p8, %rd5, 0;
	@%p8 bra 	$L__BB0_13;
	add.s64 	%rd60, %rd71, %rd9;
	shl.b64 	%rd61, %rd60, 2;
	add.s64 	%rd62, %rd2, %rd61;
	ld.global.f32 	%f15, [%rd62];
	mad.lo.s64 	%rd63, %rd71, %rd24, %rd66;
	shl.b64 	%rd64, %rd63, 2;
	add.s64 	%rd65, %rd1, %rd64;
	st.global.f32 	[%rd65], %f15;
$L__BB0_13:
	add.s64 	%rd66, %rd66, 1;
	setp.ne.s64 	%p9, %rd66, %rd24;
	@%p9 bra 	$L__BB0_2;
$L__BB0_14:
	ret;

}


// ===== COMPILED SASS (sm_100) =====

	.target	sm_100

	.elftype	@"ET_EXEC"


//--------------------- .note.nv.tkinfo           --------------------------
	.section	.note.nv.tkinfo,"",@"SHT_NOTE"
	.sectionflags	@"SHF_NOTE_NV_TKINFO"
	.tkinfo
        /*0018*/ 	.word	0x00000002
        /*0030*/ 	.string	""
        /*0030*/ 	.string	"ptxas"
        /*0030*/ 	.string	"Cuda compilation tools, release 13.0, V13.0.88"
        /*0030*/ 	.string	"Build cuda_13.0.r13.0/compiler.36424714_0"
        /*0030*/ 	.string	"-arch sm_100 -m 64 "



//--------------------- .note.nv.cuinfo           --------------------------
	.section	.note.nv.cuinfo,"",@"SHT_NOTE"
	.sectionflags	@"SHF_NOTE_NV_CUINFO"
        /*0018*/ 	.short	0x0002
        /*001a*/ 	.short	0x0064
        /*001c*/ 	.short	0x0082
	.zero		2


//--------------------- .nv.info                  --------------------------
	.section	.nv.info,"",@"SHT_CUDA_INFO"
	.align	4


	//----- nvinfo : EIATTR_REGCOUNT
	.align		4
        /*0000*/ 	.byte	0x04, 0x2f
        /*0002*/ 	.short	(.L_1 - .L_0)
	.align		4
.L_0:
        /*0004*/ 	.word	index@(_Z16transpose_kernelPfS_m)
        /*0008*/ 	.word	0x00000012


	//----- nvinfo : EIATTR_FRAME_SIZE
	.align		4
.L_1:
        /*000c*/ 	.byte	0x04, 0x11
        /*000e*/ 	.short	(.L_3 - .L_2)
	.align		4
.L_2:
        /*0010*/ 	.word	index@(_Z16transpose_kernelPfS_m)
        /*0014*/ 	.word	0x00000000


	//----- nvinfo : EIATTR_MIN_STACK_SIZE
	.align		4
.L_3:
        /*0018*/ 	.byte	0x04, 0x12
        /*001a*/ 	.short	(.L_5 - .L_4)
	.align		4
.L_4:
        /*001c*/ 	.word	index@(_Z16transpose_kernelPfS_m)
        /*0020*/ 	.word	0x00000000
.L_5:


//--------------------- .nv.compat                --------------------------
	.section	.nv.compat,"",@"SHT_CUDA_COMPAT_INFO"
	.align	4
        /*0000*/ 	.byte	0x02, 0x09, 0x00, 0x00, 0x02, 0x02, 0x01, 0x00, 0x02, 0x05, 0x05, 0x00, 0x03, 0x07, 0x01, 0x01
        /*0010*/ 	.byte	0x02, 0x03, 0x00, 0x00, 0x02, 0x06, 0x01, 0x00, 0x04, 0x0b, 0x08, 0x00, 0x09, 0x00, 0x00, 0x00
        /*0020*/ 	.byte	0x00, 0x00, 0x00, 0x00


//--------------------- .nv.info._Z16transpose_kernelPfS_m --------------------------
	.section	.nv.info._Z16transpose_kernelPfS_m,"",@"SHT_CUDA_INFO"
	.sectionflags	@""
	.align	4


	//----- nvinfo : EIATTR_CUDA_API_VERSION
	.align		4
        /*0000*/ 	.byte	0x04, 0x37
        /*0002*/ 	.short	(.L_7 - .L_6)
.L_6:
        /*0004*/ 	.word	0x00000082


	//----- nvinfo : EIATTR_KPARAM_INFO
	.align		4
.L_7:
        /*0008*/ 	.byte	0x04, 0x17
        /*000a*/ 	.short	(.L_9 - .L_8)
.L_8:
        /*000c*/ 	.word	0x00000000
        /*0010*/ 	.short	0x0002
        /*0012*/ 	.short	0x0010
        /*0014*/ 	.byte	0x00, 0xf0, 0x21, 0x00


	//----- nvinfo : EIATTR_KPARAM_INFO
	.align		4
.L_9:
        /*0018*/ 	.byte	0x04, 0x17
        /*001a*/ 	.short	(.L_11 - .L_10)
.L_10:
        /*001c*/ 	.word	0x00000000
        /*0020*/ 	.short	0x0001
        /*0022*/ 	.short	0x0008
        /*0024*/ 	.byte	0x00, 0xf5, 0x21, 0x00


	//----- nvinfo : EIATTR_KPARAM_INFO
	.align		4
.L_11:
        /*0028*/ 	.byte	0x04, 0x17
        /*002a*/ 	.short	(.L_13 - .L_12)
.L_12:
        /*002c*/ 	.word	0x00000000
        /*0030*/ 	.short	0x0000
        /*0032*/ 	.short	0x0000
        /*0034*/ 	.byte	0x00, 0xf5, 0x21, 0x00


	//----- nvinfo : EIATTR_SPARSE_MMA_MASK
	.align		4
.L_13:
        /*0038*/ 	.byte	0x03, 0x50
        /*003a*/ 	.short	0x0000


	//----- nvinfo : EIATTR_MAXREG_COUNT
	.align		4
        /*003c*/ 	.byte	0x03, 0x1b
        /*003e*/ 	.short	0x00ff


	//----- nvinfo : EIATTR_MERCURY_ISA_VERSION
	.align		4
        /*0040*/ 	.byte	0x03, 0x5f
        /*0042*/ 	.short	0x0101


	//----- nvinfo : EIATTR_VRC_CTA_INIT_COUNT
	.align		4
        /*0044*/ 	.byte	0x02, 0x4a
	.zero		1
	.zero		1


	//----- nvinfo : EIATTR_EXIT_INSTR_OFFSETS
	.align		4
        /*0048*/ 	.byte	0x04, 0x1c
        /*004a*/ 	.short	(.L_15 - .L_14)


	//   ....[0]....
.L_14:
        /*004c*/ 	.word	0x00000110


	//   ....[1]....
        /*0050*/ 	.word	0x00000d40


	//----- nvinfo : EIATTR_CBANK_PARAM_SIZE
	.align		4
.L_15:
        /*0054*/ 	.byte	0x03, 0x19
        /*0056*/ 	.short	0x0018


	//----- nvinfo : EIATTR_PARAM_CBANK
	.align		4
        /*0058*/ 	.byte	0x04, 0x0a
        /*005a*/ 	.short	(.L_17 - .L_16)
	.align		4
.L_16:
        /*005c*/ 	.word	index@(.nv.constant0._Z16transpose_kernelPfS_m)
        /*0060*/ 	.short	0x0380
        /*0062*/ 	.short	0x0018


	//----- nvinfo : EIATTR_SW_WAR
	.align		4
.L_17:
        /*0064*/ 	.byte	0x04, 0x36
        /*0066*/ 	.short	(.L_19 - .L_18)
.L_18:
        /*0068*/ 	.word	0x00000008
.L_19:


//--------------------- .nv.callgraph             --------------------------
	.section	.nv.callgraph,"",@"SHT_CUDA_CALLGRAPH"
	.align	4
	.sectionentsize	8
	.align		4
        /*0000*/ 	.word	0x00000000
	.align		4
        /*0004*/ 	.word	0xffffffff
	.align		4
        /*0008*/ 	.word	0x00000000
	.align		4
        /*000c*/ 	.word	0xfffffffe
	.align		4
        /*0010*/ 	.word	0x00000000
	.align		4
        /*0014*/ 	.word	0xfffffffd
	.align		4
        /*0018*/ 	.word	0x00000000
	.align		4
        /*001c*/ 	.word	0xfffffffc


//--------------------- .text._Z16transpose_kernelPfS_m --------------------------
	.section	.text._Z16transpose_kernelPfS_m,"ax",@progbits
	.align	128
        .global         _Z16transpose_kernelPfS_m
        .type           _Z16transpose_kernelPfS_m,@function
        .size           _Z16transpose_kernelPfS_m,(.L_x_7 - _Z16transpose_kernelPfS_m)
        .other          _Z16transpose_kernelPfS_m,@"STO_CUDA_ENTRY STV_DEFAULT"
_Z16transpose_kernelPfS_m:
.text._Z16transpose_kernelPfS_m:
[----:B------:R-:W-:Y:S01]  /*0000*/  LDC R1, c[0x0][0x37c] ;  /* 0x0000df00ff017b82 */ /* 0x000fe20000000800 */
[----:B------:R-:W0:Y:S07]  /*0010*/  S2R R3, SR_TID.Y ;  /* 0x0000000000037919 */ /* 0x000e2e0000002200 */
[----:B------:R-:W0:Y:S01]  /*0020*/  S2UR UR4, SR_CTAID.Y ;  /* 0x00000000000479c3 */ /* 0x000e220000002600 */
[----:B------:R-:W1:Y:S01]  /*0030*/  LDCU.64 UR16, c[0x0][0x390] ;  /* 0x00007200ff1077ac */ /* 0x000e620008000a00 */
[----:B------:R-:W2:Y:S06]  /*0040*/  S2R R5, SR_TID.X ;  /* 0x0000000000057919 */ /* 0x000eac0000002100 */
[----:B------:R-:W0:Y:S08]  /*0050*/  LDC R0, c[0x0][0x364] ;  /* 0x0000d900ff007b82 */ /* 0x000e300000000800 */
[----:B------:R-:W2:Y:S08]  /*0060*/  S2UR UR5, SR_CTAID.X ;  /* 0x00000000000579c3 */ /* 0x000eb00000002500 */
[----:B------:R-:W2:Y:S01]  /*0070*/  LDC R2, c[0x0][0x360] ;  /* 0x0000d800ff027b82 */ /* 0x000ea20000000800 */
[----:B0-----:R-:W-:-:S02]  /*0080*/  IMAD R0, R0, UR4, R3 ;  /* 0x0000000400007c24 */ /* 0x001fc4000f8e0203 */
[----:B--2---:R-:W-:-:S05]  /*0090*/  IMAD R3, R2, UR5, R5 ;  /* 0x0000000502037c24 */ /* 0x004fca000f8e0205 */
[----:B------:R-:W-:Y:S02]  /*00a0*/  ISETP.GT.U32.AND P0, PT, R0, R3, PT ;  /* 0x000000030000720c */ /* 0x000fe40003f04070 */
[----:B------:R-:W-:-:S04]  /*00b0*/  SHF.R.S32.HI R2, RZ, 0x1f, R3 ;  /* 0x0000001fff027819 */ /* 0x000fc80000011403 */
[----:B------:R-:W-:-:S04]  /*00c0*/  ISETP.GT.U32.AND.EX P0, PT, RZ, R2, PT, P0 ;  /* 0x00000002ff00720c */ /* 0x000fc80003f04100 */
[----:B------:R-:W-:Y:S02]  /*00d0*/  SEL R0, R0, R3, P0 ;  /* 0x0000000300007207 */ /* 0x000fe40000000000 */
[----:B------:R-:W-:Y:S02]  /*00e0*/  SEL R2, R2, RZ, !P0 ;  /* 0x000000ff02027207 */ /* 0x000fe40004000000 */
[----:B-1----:R-:W-:-:S04]  /*00f0*/  ISETP.GE.U32.AND P0, PT, R0, UR16, PT ;  /* 0x0000001000007c0c */ /* 0x002fc8000bf06070 */
[----:B------:R-:W-:-:S13]  /*0100*/  ISETP.GE.U32.AND.EX P0, PT, R2, UR17, PT, P0 ;  /* 0x0000001102007c0c */ /* 0x000fda000bf06100 */
[----:B------:R-:W-:Y:S05]  /*0110*/  @P0 EXIT ;  /* 0x000000000000094d */ /* 0x000fea0003800000 */
[----:B------:R-:W-:Y:S02]  /*0120*/  USHF.L.U64.HI UR22, UR16, 0x5, UR17 ;  /* 0x0000000510167899 */ /* 0x000fe40008010211 */
[----:B------:R-:W-:Y:S01]  /*0130*/  USHF.L.U64.HI UR13, UR16, 0x2, UR17 ;  /* 0x00000002100d7899 */ /* 0x000fe20008010211 */
[----:B------:R-:W0:Y:S01]  /*0140*/  LDCU.64 UR18, c[0x0][0x358] ;  /* 0x00006b00ff1277ac */ /* 0x000e220008000a00 */
[----:B------:R-:W-:Y:S02]  /*0150*/  ULOP3.LUT UR23, UR16, 0x7, URZ, 0xc0, !UPT ;  /* 0x0000000710177892 */ /* 0x000fe4000f8ec0ff */
[----:B------:R-:W-:Y:S02]  /*0160*/  ULOP3.LUT UR12, UR16, 0xfffffff8, URZ, 0xc0, !UPT ;  /* 0xfffffff8100c7892 */ /* 0x000fe4000f8ec0ff */
[----:B------:R-:W-:Y:S01]  /*0170*/  USHF.L.U32 UR17, UR16, 0x2, URZ ;  /* 0x0000000210117899 */ /* 0x000fe200080006ff */
[----:B------:R-:W-:Y:S01]  /*0180*/  UMOV UR4, URZ ;  /* 0x000000ff00047c82 */ /* 0x000fe20008000000 */
[----:B------:R-:W-:-:S10]  /*0190*/  UMOV UR5, URZ ;  /* 0x000000ff00057c82 */ /* 0x000fd40008000000 */
.L_x_5:
[----:B-1----:R-:W1:Y:S02]  /*01a0*/  LDCU.64 UR20, c[0x0][0x390] ;  /* 0x00007200ff1477ac */ /* 0x002e640008000a00 */
[----:B-1----:R-:W-:-:S04]  /*01b0*/  UIADD3 UR6, UP0, UPT, UR20, -0x1, URZ ;  /* 0xffffffff14067890 */ /* 0x002fc8000ff1e0ff */
[----:B------:R-:W-:Y:S02]  /*01c0*/  UIADD3.X UR7, UPT, UPT, UR21, -0x1, URZ, UP0, !UPT ;  /* 0xffffffff15077890 */ /* 0x000fe400087fe4ff */
[----:B------:R-:W-:-:S03]  /*01d0*/  UISETP.GE.U32.AND UP0, UPT, UR6, 0x7, UPT ;  /* 0x000000070600788c */ /* 0x000fc6000bf06070 */
[----:B------:R-:W-:Y:S01]  /*01e0*/  UMOV UR6, URZ ;  /* 0x000000ff00067c82 */ /* 0x000fe20008000000 */
[----:B------:R-:W-:-:S03]  /*01f0*/  UISETP.GE.U32.AND.EX UP0, UPT, UR7, URZ, UPT, UP0 ;  /* 0x000000ff0700728c */ /* 0x000fc6000bf06100 */
[----:B------:R-:W-:-:S06]  /*0200*/  UMOV UR7, URZ ;  /* 0x000000ff00077c82 */ /* 0x000fcc0008000000 */
[----:B--234-:R-:W-:Y:S05]  /*0210*/  BRA.U !UP0, `(.L_x_0) ;  /* 0x00000005081c7547 */ /* 0x01cfea000b800000 */
[----:B------:R-:W1:Y:S01]  /*0220*/  LDCU.64 UR6, c[0x0][0x380] ;  /* 0x00007000ff0677ac */ /* 0x000e620008000a00 */
[----:B------:R-:W2:Y:S01]  /*0230*/  LDCU.64 UR10, c[0x0][0x388] ;  /* 0x00007100ff0a77ac */ /* 0x000ea20008000a00 */
[----:B------:R-:W3:Y:S01]  /*0240*/  LDCU UR14, c[0x0][0x394] ;  /* 0x00007280ff0e77ac */ /* 0x000ee20008000800 */
[----:B------:R-:W-:-:S04]  /*0250*/  UIMAD UR8, UR13, UR4, URZ ;  /* 0x000000040d0872a4 */ /* 0x000fc8000f8e02ff */
[----:B------:R-:W-:Y:S02]  /*0260*/  UIMAD UR8, UR5, UR17, UR8 ;  /* 0x00000011050872a4 */ /* 0x000fe4000f8e0208 */
[----:B-1----:R-:W-:-:S04]  /*0270*/  UIMAD.WIDE.U32 UR6, UR4, UR17, UR6 ;  /* 0x00000011040672a5 */ /* 0x002fc8000f8e0006 */
[----:B------:R-:W-:Y:S02]  /*0280*/  UIADD3 UR9, UP1, UPT, UR6, 0x10, URZ ;  /* 0x0000001006097890 */ /* 0x000fe4000ff3e0ff */
[----:B--2---:R-:W-:Y:S02]  /*0290*/  ULEA UR10, UP0, UR4, UR10, 0x2 ;  /* 0x0000000a040a7291 */ /* 0x004fe4000f8010ff */
[----:B------:R-:W-:Y:S02]  /*02a0*/  UIADD3.X UR6, UPT, UPT, UR7, UR8, URZ, UP1, !UPT ;  /* 0x0000000807067290 */ /* 0x000fe40008ffe4ff */
[----:B------:R-:W-:Y:S01]  /*02b0*/  IMAD.U32 R2, RZ, RZ, UR9 ;  /* 0x00000009ff027e24 */ /* 0x000fe2000f8e00ff */
[----:B------:R-:W-:Y:S01]  /*02c0*/  ULEA.HI.X UR11, UR4, UR11, UR5, 0x2, UP0 ;  /* 0x0000000b040b7291 */ /* 0x000fe200080f1405 */
[----:B------:R-:W-:Y:S02]  /*02d0*/  UMOV UR8, UR12 ;  /* 0x0000000c00087c82 */ /* 0x000fe40008000000 */
[----:B------:R-:W-:Y:S01]  /*02e0*/  IMAD.U32 R3, RZ, RZ, UR6 ;  /* 0x00000006ff037e24 */ /* 0x000fe2000f8e00ff */
[----:B---3--:R-:W-:-:S08]  /*02f0*/  UMOV UR9, UR14 ;  /* 0x0000000e00097c82 */ /* 0x008fd00008000000 */
.L_x_1:
[----:B0-2---:R-:W2:Y:S01]  /*0300*/  LDG.E R11, desc[UR18][R2.64+-0x10] ;  /* 0xfffff012020b7981 */ /* 0x005ea2000c1e1900 */
[----:B------:R-:W-:Y:S01]  /*0310*/  MOV R4, UR10 ;  /* 0x0000000a00047c02 */ /* 0x000fe20008000f00 */
[----:B------:R-:W-:Y:S01]  /*0320*/  IMAD.U32 R5, RZ, RZ, UR11 ;  /* 0x0000000bff057e24 */ /* 0x000fe2000f8e00ff */
[----:B------:R-:W-:-:S04]  /*0330*/  UIADD3 UR6, UP0, UPT, UR10, UR17, URZ ;  /* 0x000000110a067290 */ /* 0x000fc8000ff1e0ff */
[----:B------:R-:W-:Y:S01]  /*0340*/  UIADD3.X UR7, UPT, UPT, UR11, UR13, URZ, UP0, !UPT ;  /* 0x0000000d0b077290 */ /* 0x000fe200087fe4ff */
[----:B--2---:R0:W-:Y:S04]  /*0350*/  STG.E desc[UR18][R4.64], R11 ;  /* 0x0000000b04007986 */ /* 0x0041e8000c101912 */
[----:B------:R-:W2:Y:S01]  /*0360*/  LDG.E R13, desc[UR18][R2.64+-0xc] ;  /* 0xfffff412020d7981 */ /* 0x000ea2000c1e1900 */
[----:B------:R-:W-:Y:S01]  /*0370*/  IMAD.U32 R6, RZ, RZ, UR6 ;  /* 0x00000006ff067e24 */ /* 0x000fe2000f8e00ff */
[----:B------:R-:W-:Y:S01]  /*0380*/  MOV R7, UR7 ;  /* 0x0000000700077c02 */ /* 0x000fe20008000f00 */
[----:B------:R-:W-:-:S04]  /*0390*/  UIADD3 UR6, UP0, UPT, UR6, UR17, URZ ;  /* 0x0000001106067290 */ /* 0x000fc8000ff1e0ff */
[----:B------:R-:W-:Y:S01]  /*03a0*/  UIADD3.X UR7, UPT, UPT, UR7, UR13, URZ, UP0, !UPT ;  /* 0x0000000d07077290 */ /* 0x000fe200087fe4ff */
[----:B--2---:R1:W-:Y:S04]  /*03b0*/  STG.E desc[UR18][R6.64], R13 ;  /* 0x0000000d06007986 */ /* 0x0043e8000c101912 */
[----:B------:R-:W2:Y:S01]  /*03c0*/  LDG.E R15, desc[UR18][R2.64+-0x8] ;  /* 0xfffff812020f7981 */ /* 0x000ea2000c1e1900 */
[----:B------:R-:W-:Y:S02]  /*03d0*/  IMAD.U32 R8, RZ, RZ, UR6 ;  /* 0x00000006ff087e24 */ /* 0x000fe4000f8e00ff */
[----:B------:R-:W-:Y:S01]  /*03e0*/  IMAD.U32 R9, RZ, RZ, UR7 ;  /* 0x00000007ff097e24 */ /* 0x000fe2000f8e00ff */
[----:B------:R-:W-:-:S04]  /*03f0*/  UIADD3 UR6, UP0, UPT, UR6, UR17, URZ ;  /* 0x0000001106067290 */ /* 0x000fc8000ff1e0ff */
[----:B------:R-:W-:Y:S01]  /*0400*/  UIADD3.X UR7, UPT, UPT, UR7, UR13, URZ, UP0, !UPT ;  /* 0x0000000d07077290 */ /* 0x000fe200087fe4ff */
[----:B--2---:R2:W-:Y:S04]  /*0410*/  STG.E desc[UR18][R8.64], R15 ;  /* 0x0000000f08007986 */ /* 0x0045e8000c101912 */
[----:B0-----:R-:W3:Y:S01]  /*0420*/  LDG.E R11, desc[UR18][R2.64+-0x4] ;  /* 0xfffffc12020b7981 */ /* 0x001ee2000c1e1900 */
[----:B------:R-:W-:Y:S01]  /*0430*/  MOV R4, UR6 ;  /* 0x0000000600047c02 */ /* 0x000fe20008000f00 */
[----:B------:R-:W-:Y:S01]  /*0440*/  IMAD.U32 R5, RZ, RZ, UR7 ;  /* 0x00000007ff057e24 */ /* 0x000fe2000f8e00ff */
[----:B------:R-:W-:-:S04]  /*0450*/  UIADD3 UR6, UP0, UPT, UR6, UR17, URZ ;  /* 0x0000001106067290 */ /* 0x000fc8000ff1e0ff */
[----:B------:R-:W-:Y:S01]  /*0460*/  UIADD3.X UR7, UPT, UPT, UR7, UR13, URZ, UP0, !UPT ;  /* 0x0000000d07077290 */ /* 0x000fe200087fe4ff */
[----:B---3--:R0:W-:Y:S04]  /*0470*/  STG.E desc[UR18][R4.64], R11 ;  /* 0x0000000b04007986 */ /* 0x0081e8000c101912 */
[----:B-1----:R-:W3:Y:S01]  /*0480*/  LDG.E R13, desc[UR18][R2.64] ;  /* 0x00000012020d7981 */ /* 0x002ee2000c1e1900 */
[----:B------:R-:W-:Y:S01]  /*0490*/  MOV R6, UR6 ;  /* 0x0000000600067c02 */ /* 0x000fe20008000f00 */
[----:B------:R-:W-:Y:S01]  /*04a0*/  IMAD.U32 R7, RZ, RZ, UR7 ;  /* 0x00000007ff077e24 */ /* 0x000fe2000f8e00ff */
[----:B------:R-:W-:-:S04]  /*04b0*/  UIADD3 UR6, UP0, UPT, UR6, UR17, URZ ;  /* 0x0000001106067290 */ /* 0x000fc8000ff1e0ff */
[----:B------:R-:W-:Y:S01]  /*04c0*/  UIADD3.X UR7, UPT, UPT, UR7, UR13, URZ, UP0, !UPT ;  /* 0x0000000d07077290 */ /* 0x000fe200087fe4ff */
[----:B---3--:R1:W-:Y:S04]  /*04d0*/  STG.E desc[UR18][R6.64], R13 ;  /* 0x0000000d06007986 */ /* 0x0083e8000c101912 */
[----:B--2---:R-:W2:Y:S01]  /*04e0*/  LDG.E R15, desc[UR18][R2.64+0x4] ;  /* 0x00000412020f7981 */ /* 0x004ea2000c1e1900 */
[----:B------:R-:W-:Y:S01]  /*04f0*/  MOV R8, UR6 ;  /* 0x0000000600087c02 */ /* 0x000fe20008000f00 */
        /* <DEDUP_REMOVED lines=10> */
[----:B-1----:R0:W3:Y:S01]  /*05a0*/  LDG.E R13, desc[UR18][R2.64+0xc] ;  /* 0x00000c12020d7981 */ /* 0x0020e2000c1e1900 */
[----:B------:R-:W-:Y:S01]  /*05b0*/  MOV R6, UR6 ;  /* 0x0000000600067c02 */ /* 0x000fe20008000f00 */
[----:B------:R-:W-:Y:S01]  /*05c0*/  IMAD.U32 R7, RZ, RZ, UR7 ;  /* 0x00000007ff077e24 */ /* 0x000fe2000f8e00ff */
[----:B------:R-:W-:Y:S02]  /*05d0*/  UIADD3 UR8, UP0, UPT, UR8, -0x8, URZ ;  /* 0xfffffff808087890 */ /* 0x000fe4000ff1e0ff */
[----:B------:R-:W-:-:S02]  /*05e0*/  ULEA UR10, UP1, UR16, UR10, 0x5 ;  /* 0x0000000a100a7291 */ /* 0x000fc4000f8228ff */
[----:B------:R-:W-:Y:S02]  /*05f0*/  UIADD3.X UR9, UPT, UPT, UR9, -0x1, URZ, UP0, !UPT ;  /* 0xffffffff09097890 */ /* 0x000fe400087fe4ff */
[----:B------:R-:W-:Y:S01]  /*0600*/  UISETP.NE.U32.AND UP0, UPT, UR8, URZ, UPT ;  /* 0x000000ff0800728c */ /* 0x000fe2000bf05070 */
[----:B0-----:R-:W-:Y:S01]  /*0610*/  IADD3 R2, P0, PT, R2, 0x20, RZ ;  /* 0x0000002002027810 */ /* 0x001fe20007f1e0ff */
[----:B------:R-:W-:Y:S02]  /*0620*/  UIADD3.X UR11, UPT, UPT, UR11, UR22, URZ, UP1, !UPT ;  /* 0x000000160b0b7290 */ /* 0x000fe40008ffe4ff */
[----:B------:R-:W-:Y:S01]  /*0630*/  UISETP.NE.AND.EX UP0, UPT, UR9, URZ, UPT, UP0 ;  /* 0x000000ff0900728c */ /* 0x000fe2000bf05300 */
[----:B------:R-:W-:Y:S01]  /*0640*/  IADD3.X R3, PT, PT, RZ, R3, RZ, P0, !PT ;  /* 0x00000003ff037210 */ /* 0x000fe200007fe4ff */
[----:B---3--:R2:W-:Y:S07]  /*0650*/  STG.E desc[UR18][R6.64], R13 ;  /* 0x0000000d06007986 */ /* 0x0085ee000c101912 */
[----:B------:R-:W-:Y:S05]  /*0660*/  BRA.U UP0, `(.L_x_1) ;  /* 0xfffffffd00247547 */ /* 0x000fea000b83ffff */
[----:B------:R-:W-:Y:S01]  /*0670*/  UMOV UR6, UR12 ;  /* 0x0000000c00067c82 */ /* 0x000fe20008000000 */
[----:B------:R-:W-:-:S05]  /*0680*/  UMOV UR7, UR14 ;  /* 0x0000000e00077c82 */ /* 0x000fca0008000000 */
.L_x_0:
[----:B------:R-:W-:-:S04]  /*0690*/  UISETP.NE.U32.AND UP0, UPT, UR23, URZ, UPT ;  /* 0x000000ff1700728c */ /* 0x000fc8000bf05070 */
[----:B------:R-:W-:-:S09]  /*06a0*/  UISETP.NE.AND.EX UP0, UPT, URZ, URZ, UPT, UP0 ;  /* 0x000000ffff00728c */ /* 0x000fd2000bf05300 */
[----:B------:R-:W-:Y:S05]  /*06b0*/  BRA.U !UP0, `(.L_x_2) ;  /* 0x00000005088c7547 */ /* 0x000fea000b800000 */
[----:B------:R-:W-:Y:S02]  /*06c0*/  UIADD3 UR8, UP0, UPT, UR23, -0x1, URZ ;  /* 0xffffffff17087890 */ /* 0x000fe4000ff1e0ff */
[----:B------:R-:W-:Y:S02]  /*06d0*/  ULOP3.LUT UR26, UR20, 0x3, URZ, 0xc0, !UPT ;  /* 0x00000003141a7892 */ /* 0x000fe4000f8ec0ff */
[----:B------:R-:W-:Y:S02]  /*06e0*/  UIADD3.X UR9, UPT, UPT, URZ, -0x1, URZ, UP0, !UPT ;  /* 0xffffffffff097890 */ /* 0x000fe400087fe4ff */
[----:B------:R-:W-:Y:S02]  /*06f0*/  UISETP.GE.U32.AND UP1, UPT, UR8, 0x3, UPT ;  /* 0x000000030800788c */ /* 0x000fe4000bf26070 */
[----:B------:R-:W-:Y:S02]  /*0700*/  UISETP.NE.U32.AND UP0, UPT, UR26, URZ, UPT ;  /* 0x000000ff1a00728c */ /* 0x000fe4000bf05070 */
[----:B------:R-:W-:-:S02]  /*0710*/  UISETP.GE.U32.AND.EX UP1, UPT, UR9, URZ, UPT, UP1 ;  /* 0x000000ff0900728c */ /* 0x000fc4000bf26110 */
[----:B------:R-:W-:-:S07]  /*0720*/  UISETP.NE.AND.EX UP0, UPT, URZ, URZ, UPT, UP0 ;  /* 0x000000ffff00728c */ /* 0x000fce000bf05300 */
[----:B------:R-:W-:Y:S05]  /*0730*/  BRA.U !UP1, `(.L_x_3) ;  /* 0x00000001099c7547 */ /* 0x000fea000b800000 */
[----:B------:R-:W1:Y:S01]  /*0740*/  LDCU.128 UR8, c[0x0][0x380] ;  /* 0x00007000ff0877ac */ /* 0x000e620008000c00 */
[----:B------:R-:W-:Y:S02]  /*0750*/  UIMAD UR24, UR5, UR20, URZ ;  /* 0x00000014051872a4 */ /* 0x000fe4000f8e02ff */
[----:B------:R-:W-:Y:S02]  /*0760*/  UIMAD.WIDE.U32 UR14, UR4, UR20, UR6 ;  /* 0x00000014040e72a5 */ /* 0x000fe4000f8e0006 */
[----:B------:R-:W-:Y:S02]  /*0770*/  UIMAD UR24, UR4, UR21, UR24 ;  /* 0x00000015041872a4 */ /* 0x000fe4000f8e0218 */
[----:B-1----:R-:W-:Y:S02]  /*0780*/  ULEA UR25, UP1, UR14, UR8, 0x2 ;  /* 0x000000080e197291 */ /* 0x002fe4000f8210ff */
[----:B------:R-:W-:-:S04]  /*0790*/  UIADD3 UR8, UPT, UPT, UR15, UR24, URZ ;  /* 0x000000180f087290 */ /* 0x000fc8000fffe0ff */
[----:B------:R-:W-:Y:S01]  /*07a0*/  ULEA.HI.X UR8, UR14, UR9, UR8, 0x2, UP1 ;  /* 0x000000090e087291 */ /* 0x000fe200088f1408 */
[----:B------:R-:W-:-:S05]  /*07b0*/  IMAD.U32 R2, RZ, RZ, UR25 ;  /* 0x00000019ff027e24 */ /* 0x000fca000f8e00ff */
[----:B------:R-:W-:-:S05]  /*07c0*/  MOV R3, UR8 ;  /* 0x0000000800037c02 */ /* 0x000fca0008000f00 */
[----:B0-2---:R-:W2:Y:S01]  /*07d0*/  LDG.E R11, desc[UR18][R2.64] ;  /* 0x00000012020b7981 */ /* 0x005ea2000c1e1900 */
[----:B------:R-:W-:Y:S02]  /*07e0*/  UIMAD UR14, UR7, UR20, URZ ;  /* 0x00000014070e72a4 */ /* 0x000fe4000f8e02ff */
[----:B------:R-:W-:Y:S02]  /*07f0*/  UIMAD.WIDE.U32 UR8, UR6, UR20, UR4 ;  /* 0x00000014060872a5 */ /* 0x000fe4000f8e0004 */
[----:B------:R-:W-:Y:S02]  /*0800*/  UIMAD UR14, UR6, UR21, UR14 ;  /* 0x00000015060e72a4 */ /* 0x000fe4000f8e020e */
[----:B------:R-:W-:Y:S02]  /*0810*/  ULEA UR10, UP1, UR8, UR10, 0x2 ;  /* 0x0000000a080a7291 */ /* 0x000fe4000f8210ff */
[----:B------:R-:W-:-:S04]  /*0820*/  UIADD3 UR9, UPT, UPT, UR9, UR14, URZ ;  /* 0x0000000e09097290 */ /* 0x000fc8000fffe0ff */
[----:B------:R-:W-:Y:S01]  /*0830*/  ULEA.HI.X UR9, UR8, UR11, UR9, 0x2, UP1 ;  /* 0x0000000b08097291 */ /* 0x000fe200088f1409 */
[----:B------:R-:W-:-:S05]  /*0840*/  IMAD.U32 R4, RZ, RZ, UR10 ;  /* 0x0000000aff047e24 */ /* 0x000fca000f8e00ff */
[----:B------:R-:W-:-:S05]  /*0850*/  MOV R5, UR9 ;  /* 0x0000000900057c02 */ /* 0x000fca0008000f00 */
[----:B--2---:R0:W-:Y:S04]  /*0860*/  STG.E desc[UR18][R4.64], R11 ;  /* 0x0000000b04007986 */ /* 0x0041e8000c101912 */
[----:B------:R-:W2:Y:S01]  /*0870*/  LDG.E R13, desc[UR18][R2.64+0x4] ;  /* 0x00000412020d7981 */ /* 0x000ea2000c1e1900 */
[----:B------:R-:W-:-:S04]  /*0880*/  UIADD3 UR8, UP1, UPT, UR10, UR17, URZ ;  /* 0x000000110a087290 */ /* 0x000fc8000ff3e0ff */
[----:B------:R-:W-:Y:S02]  /*0890*/  UIADD3.X UR9, UPT, UPT, UR9, UR13, URZ, UP1, !UPT ;  /* 0x0000000d09097290 */ /* 0x000fe40008ffe4ff */
[----:B------:R-:W-:-:S04]  /*08a0*/  IMAD.U32 R6, RZ, RZ, UR8 ;  /* 0x00000008ff067e24 */ /* 0x000fc8000f8e00ff */
[----:B------:R-:W-:Y:S01]  /*08b0*/  MOV R7, UR9 ;  /* 0x0000000900077c02 */ /* 0x000fe20008000f00 */
[----:B------:R-:W-:-:S04]  /*08c0*/  UIADD3 UR8, UP1, UPT, UR8, UR17, URZ ;  /* 0x0000001108087290 */ /* 0x000fc8000ff3e0ff */
[----:B--2---:R1:W-:Y:S04]  /*08d0*/  STG.E desc[UR18][R6.64], R13 ;  /* 0x0000000d06007986 */ /* 0x0043e8000c101912 */
[----:B------:R-:W2:Y:S01]  /*08e0*/  LDG.E R15, desc[UR18][R2.64+0x8] ;  /* 0x00000812020f7981 */ /* 0x000ea2000c1e1900 */
[----:B------:R-:W-:Y:S01]  /*08f0*/  UIADD3.X UR9, UPT, UPT, UR9, UR13, URZ, UP1, !UPT ;  /* 0x0000000d09097290 */ /* 0x000fe20008ffe4ff */
[----:B------:R-:W-:-:S05]  /*0900*/  IMAD.U32 R8, RZ, RZ, UR8 ;  /* 0x00000008ff087e24 */ /* 0x000fca000f8e00ff */
[----:B------:R-:W-:Y:S01]  /*0910*/  MOV R9, UR9 ;  /* 0x0000000900097c02 */ /* 0x000fe20008000f00 */
[----:B------:R-:W-:-:S04]  /*0920*/  UIADD3 UR8, UP1, UPT, UR8, UR17, URZ ;  /* 0x0000001108087290 */ /* 0x000fc8000ff3e0ff */
[----:B--2---:R1:W-:Y:S04]  /*0930*/  STG.E desc[UR18][R8.64], R15 ;  /* 0x0000000f08007986 */ /* 0x0043e8000c101912 */
[----:B0-----:R-:W2:Y:S01]  /*0940*/  LDG.E R11, desc[UR18][R2.64+0xc] ;  /* 0x00000c12020b7981 */ /* 0x001ea2000c1e1900 */
[----:B------:R-:W-:Y:S01]  /*0950*/  UIADD3.X UR9, UPT, UPT, UR9, UR13, URZ, UP1, !UPT ;  /* 0x0000000d09097290 */ /* 0x000fe20008ffe4ff */
[----:B------:R-:W-:Y:S01]  /*0960*/  IMAD.U32 R4, RZ, RZ, UR8 ;  /* 0x00000008ff047e24 */ /* 0x000fe2000f8e00ff */
[----:B------:R-:W-:-:S04]  /*0970*/  UIADD3 UR6, UP1, UPT, UR6, 0x4, URZ ;  /* 0x0000000406067890 */ /* 0x000fc8000ff3e0ff */
[----:B------:R-:W-:Y:S01]  /*0980*/  MOV R5, UR9 ;  /* 0x0000000900057c02 */ /* 0x000fe20008000f00 */
[----:B------:R-:W-:-:S04]  /*0990*/  UIADD3.X UR7, UPT, UPT, URZ, UR7, URZ, UP1, !UPT ;  /* 0x00000007ff077290 */ /* 0x000fc80008ffe4ff */
[----:B--2---:R1:W-:Y:S08]  /*09a0*/  STG.E desc[UR18][R4.64], R11 ;  /* 0x0000000b04007986 */ /* 0x0043f0000c101912 */
.L_x_3:
[----:B------:R-:W-:Y:S05]  /*09b0*/  BRA.U !UP0, `(.L_x_2) ;  /* 0x0000000108cc7547 */ /* 0x000fea000b800000 */
[----:B------:R-:W-:Y:S02]  /*09c0*/  UISETP.NE.U32.AND UP0, UPT, UR26, 0x1, UPT ;  /* 0x000000011a00788c */ /* 0x000fe4000bf05070 */
[----:B------:R-:W-:Y:S02]  /*09d0*/  ULOP3.LUT UP1, URZ, UR20, 0x1, URZ, 0xc0, !UPT ;  /* 0x0000000114ff7892 */ /* 0x000fe4000f82c0ff */
[----:B------:R-:W-:-:S09]  /*09e0*/  UISETP.NE.AND.EX UP0, UPT, URZ, URZ, UPT, UP0 ;  /* 0x000000ffff00728c */ /* 0x000fd2000bf05300 */
[----:B------:R-:W-:Y:S05]  /*09f0*/  BRA.U !UP0, `(.L_x_4) ;  /* 0x00000001086c7547 */ /* 0x000fea000b800000 */
[----:B------:R-:W3:Y:S01]  /*0a00*/  LDCU.128 UR8, c[0x0][0x380] ;  /* 0x00007000ff0877ac */ /* 0x000ee20008000c00 */
[----:B------:R-:W-:Y:S02]  /*0a10*/  UIMAD UR24, UR5, UR20, URZ ;  /* 0x00000014051872a4 */ /* 0x000fe4000f8e02ff */
[----:B------:R-:W-:Y:S02]  /*0a20*/  UIMAD.WIDE.U32 UR14, UR4, UR20, UR6 ;  /* 0x00000014040e72a5 */ /* 0x000fe4000f8e0006 */
[----:B------:R-:W-:-:S04]  /*0a30*/  UIMAD UR24, UR4, UR21, UR24 ;  /* 0x00000015041872a4 */ /* 0x000fc8000f8e0218 */
[----:B------:R-:W-:Y:S02]  /*0a40*/  UIADD3 UR24, UPT, UPT, UR15, UR24, URZ ;  /* 0x000000180f187290 */ /* 0x000fe4000fffe0ff */
[----:B---3--:R-:W-:-:S04]  /*0a50*/  ULEA UR8, UP0, UR14, UR8, 0x2 ;  /* 0x000000080e087291 */ /* 0x008fc8000f8010ff */
[----:B------:R-:W-:Y:S02]  /*0a60*/  ULEA.HI.X UR9, UR14, UR9, UR24, 0x2, UP0 ;  /* 0x000000090e097291 */ /* 0x000fe400080f1418 */
[----:B------:R-:W-:-:S04]  /*0a70*/  IMAD.U32 R2, RZ, RZ, UR8 ;  /* 0x00000008ff027e24 */ /* 0x000fc8000f8e00ff */
[----:B------:R-:W-:-:S05]  /*0a80*/  MOV R3, UR9 ;  /* 0x0000000900037c02 */ /* 0x000fca0008000f00 */
[----:B012---:R-:W2:Y:S01]  /*0a90*/  LDG.E R9, desc[UR18][R2.64] ;  /* 0x0000001202097981 */ /* 0x007ea2000c1e1900 */
        /* <DEDUP_REMOVED lines=12> */
[----:B------:R-:W-:Y:S01]  /*0b60*/  IMAD.U32 R6, RZ, RZ, UR10 ;  /* 0x0000000aff067e24 */ /* 0x000fe2000f8e00ff */
[----:B------:R-:W-:-:S03]  /*0b70*/  UIADD3 UR6, UP0, UPT, UR6, 0x2, URZ ;  /* 0x0000000206067890 */ /* 0x000fc6000ff1e0ff */
[----:B------:R-:W-:Y:S01]  /*0b80*/  MOV R7, UR11 ;  /* 0x0000000b00077c02 */ /* 0x000fe20008000f00 */
[----:B------:R-:W-:-:S04]  /*0b90*/  UIADD3.X UR7, UPT, UPT, URZ, UR7, URZ, UP0, !UPT ;  /* 0x00000007ff077290 */ /* 0x000fc800087fe4ff */
[----:B--2---:R3:W-:Y:S08]  /*0ba0*/  STG.E desc[UR18][R6.64], R3 ;  /* 0x0000000306007986 */ /* 0x0047f0000c101912 */
.L_x_4:
[----:B------:R-:W-:Y:S05]  /*0bb0*/  BRA.U !UP1, `(.L_x_2) ;  /* 0x00000001094c7547 */ /* 0x000fea000b800000 */
[----:B------:R-:W4:Y:S01]  /*0bc0*/  LDCU.128 UR8, c[0x0][0x380] ;  /* 0x00007000ff0877ac */ /* 0x000f220008000c00 */
[----:B------:R-:W-:Y:S02]  /*0bd0*/  UIMAD UR24, UR5, UR20, URZ ;  /* 0x00000014051872a4 */ /* 0x000fe4000f8e02ff */
[----:B------:R-:W-:Y:S02]  /*0be0*/  UIMAD.WIDE.U32 UR14, UR4, UR20, UR6 ;  /* 0x00000014040e72a5 */ /* 0x000fe4000f8e0006 */
[----:B------:R-:W-:-:S04]  /*0bf0*/  UIMAD UR24, UR4, UR21, UR24 ;  /* 0x00000015041872a4 */ /* 0x000fc8000f8e0218 */
[----:B------:R-:W-:Y:S02]  /*0c00*/  UIADD3 UR15, UPT, UPT, UR24, UR15, URZ ;  /* 0x0000000f180f7290 */ /* 0x000fe4000fffe0ff */
[----:B----4-:R-:W-:-:S04]  /*0c10*/  ULEA UR8, UP0, UR14, UR8, 0x2 ;  /* 0x000000080e087291 */ /* 0x010fc8000f8010ff */
[----:B------:R-:W-:Y:S02]  /*0c20*/  ULEA.HI.X UR9, UR14, UR9, UR15, 0x2, UP0 ;  /* 0x000000090e097291 */ /* 0x000fe400080f140f */
[----:B------:R-:W-:-:S04]  /*0c30*/  IMAD.U32 R2, RZ, RZ, UR8 ;  /* 0x00000008ff027e24 */ /* 0x000fc8000f8e00ff */
[----:B---3--:R-:W-:-:S06]  /*0c40*/  MOV R3, UR9 ;  /* 0x0000000900037c02 */ /* 0x008fcc0008000f00 */
[----:B0-----:R-:W3:Y:S01]  /*0c50*/  LDG.E R3, desc[UR18][R2.64] ;  /* 0x0000001202037981 */ /* 0x001ee2000c1e1900 */
[----:B------:R-:W-:Y:S02]  /*0c60*/  UIMAD UR7, UR7, UR20, URZ ;  /* 0x00000014070772a4 */ /* 0x000fe4000f8e02ff */
[----:B------:R-:W-:Y:S02]  /*0c70*/  UIMAD.WIDE.U32 UR8, UR6, UR20, UR4 ;  /* 0x00000014060872a5 */ /* 0x000fe4000f8e0004 */
[----:B------:R-:W-:Y:S02]  /*0c80*/  UIMAD UR6, UR6, UR21, UR7 ;  /* 0x00000015060672a4 */ /* 0x000fe4000f8e0207 */
[----:B------:R-:W-:Y:S02]  /*0c90*/  ULEA UR10, UP0, UR8, UR10, 0x2 ;  /* 0x0000000a080a7291 */ /* 0x000fe4000f8010ff */
[----:B------:R-:W-:-:S04]  /*0ca0*/  UIADD3 UR6, UPT, UPT, UR9, UR6, URZ ;  /* 0x0000000609067290 */ /* 0x000fc8000fffe0ff */
[----:B------:R-:W-:Y:S01]  /*0cb0*/  ULEA.HI.X UR11, UR8, UR11, UR6, 0x2, UP0 ;  /* 0x0000000b080b7291 */ /* 0x000fe200080f1406 */
[----:B-12---:R-:W-:-:S05]  /*0cc0*/  IMAD.U32 R4, RZ, RZ, UR10 ;  /* 0x0000000aff047e24 */ /* 0x006fca000f8e00ff */
[----:B------:R-:W-:-:S05]  /*0cd0*/  MOV R5, UR11 ;  /* 0x0000000b00057c02 */ /* 0x000fca0008000f00 */
[----:B---3--:R4:W-:Y:S02]  /*0ce0*/  STG.E desc[UR18][R4.64], R3 ;  /* 0x0000000304007986 */ /* 0x0089e4000c101912 */
.L_x_2:
[----:B------:R-:W-:-:S04]  /*0cf0*/  UIADD3 UR4, UP0, UPT, UR4, 0x1, URZ ;  /* 0x0000000104047890 */ /* 0x000fc8000ff1e0ff */
[----:B------:R-:W-:Y:S02]  /*0d00*/  UIADD3.X UR5, UPT, UPT, URZ, UR5, URZ, UP0, !UPT ;  /* 0x00000005ff057290 */ /* 0x000fe400087fe4ff */
[----:B------:R-:W-:-:S04]  /*0d10*/  UISETP.NE.U32.AND UP0, UPT, UR4, UR20, UPT ;  /* 0x000000140400728c */ /* 0x000fc8000bf05070 */
[----:B------:R-:W-:-:S09]  /*0d20*/  UISETP.NE.AND.EX UP0, UPT, UR5, UR21, UPT, UP0 ;  /* 0x000000150500728c */ /* 0x000fd2000bf05300 */
[----:B------:R-:W-:Y:S05]  /*0d30*/  BRA.U UP0, `(.L_x_5) ;  /* 0xfffffff500187547 */ /* 0x000fea000b83ffff */
[----:B0-----:R-:W-:Y:S05]  /*0d40*/  EXIT ;  /* 0x000000000000794d */ /* 0x001fea0003800000 */
.L_x_6:
[----:B------:R-:W-:-:S00]  /*0d50*/  BRA `(.L_x_6) ;  /* 0xfffffffc00fc7947 */ /* 0x000fc0000383ffff */
[----:B------:R-:W-:-:S00]  /*0d60*/  NOP ;  /* 0x0000000000007918 */ /* 0x000fc00000000000 */
        /* <DEDUP_REMOVED lines=9> */
.L_x_7:


//--------------------- .nv.shared.reserved.0     --------------------------
	.section	.nv.shared.reserved.0,"aw",@nobits
	.weak		__nv_reservedSMEM_offset_0_alias
	.size		__nv_reservedSMEM_offset_0_alias, 0, 64
	.other		__nv_reservedSMEM_offset_0_alias,@"STO_CUDA_RESERVED_SHARED STV_DEFAULT"
__nv_reservedSMEM_offset_0_alias:
	.zero		0
	.zero		64


//--------------------- .nv.constant0._Z16transpose_kernelPfS_m --------------------------
	.section	.nv.constant0._Z16transpose_kernelPfS_m,"a",@progbits
	.sectionflags	@""
	.align	4
.nv.constant0._Z16transpose_kernelPfS_m:
	.zero		920


//--------------------- SYMBOLS --------------------------

	.type		.nv.reservedSmem.offset0,@object
	.size		.nv.reservedSmem.offset0,0x4
